//
// Generated by NVIDIA NVVM Compiler
//
// Compiler Build ID: CL-36424714
// Cuda compilation tools, release 13.0, V13.0.88
// Based on NVVM 20.0.0
//

.version 9.0
.target sm_100
.address_size 64

	// .globl	_Z24vectorDotProduct_partialPKfS0_Pfi
// _ZZ24vectorDotProduct_partialPKfS0_PfiE5cache has been demoted

.visible .entry _Z24vectorDotProduct_partialPKfS0_Pfi(
	.param .u64 .ptr .align 1 _Z24vectorDotProduct_partialPKfS0_Pfi_param_0,
	.param .u64 .ptr .align 1 _Z24vectorDotProduct_partialPKfS0_Pfi_param_1,
	.param .u64 .ptr .align 1 _Z24vectorDotProduct_partialPKfS0_Pfi_param_2,
	.param .u32 _Z24vectorDotProduct_partialPKfS0_Pfi_param_3
)
{
	.reg .pred 	%p<6>;
	.reg .b32 	%r<14>;
	.reg .b32 	%f<11>;
	.reg .b64 	%rd<12>;
	// demoted variable
	.shared .align 4 .b8 _ZZ24vectorDotProduct_partialPKfS0_PfiE5cache[1024];
	ld.param.u64 	%rd1, [_Z24vectorDotProduct_partialPKfS0_Pfi_param_0];
	ld.param.u64 	%rd2, [_Z24vectorDotProduct_partialPKfS0_Pfi_param_1];
	ld.param.u64 	%rd3, [_Z24vectorDotProduct_partialPKfS0_Pfi_param_2];
	ld.param.u32 	%r8, [_Z24vectorDotProduct_partialPKfS0_Pfi_param_3];
	mov.u32 	%r1, %tid.x;
	mov.u32 	%r2, %ctaid.x;
	mov.u32 	%r13, %ntid.x;
	mad.lo.s32 	%r4, %r2, %r13, %r1;
	setp.ge.s32 	%p1, %r4, %r8;
	mov.f32 	%f10, 0f00000000;
	@%p1 bra 	$L__BB0_2;
	cvta.to.global.u64 	%rd4, %rd1;
	cvta.to.global.u64 	%rd5, %rd2;
	mul.wide.s32 	%rd6, %r4, 4;
	add.s64 	%rd7, %rd4, %rd6;
	ld.global.f32 	%f4, [%rd7];
	add.s64 	%rd8, %rd5, %rd6;
	ld.global.f32 	%f5, [%rd8];
	mul.f32 	%f10, %f4, %f5;
$L__BB0_2:
	shl.b32 	%r9, %r1, 2;
	mov.u32 	%r10, _ZZ24vectorDotProduct_partialPKfS0_PfiE5cache;
	add.s32 	%r5, %r10, %r9;
	st.shared.f32 	[%r5], %f10;
	bar.sync 	0;
	setp.lt.u32 	%p2, %r13, 2;
	@%p2 bra 	$L__BB0_6;
$L__BB0_3:
	shr.u32 	%r7, %r13, 1;
	setp.ge.u32 	%p3, %r1, %r7;
	@%p3 bra 	$L__BB0_5;
	shl.b32 	%r11, %r7, 2;
	add.s32 	%r12, %r5, %r11;
	ld.shared.f32 	%f6, [%r12];
	ld.shared.f32 	%f7, [%r5];
	add.f32 	%f8, %f6, %f7;
	st.shared.f32 	[%r5], %f8;
$L__BB0_5:
	bar.sync 	0;
	setp.gt.u32 	%p4, %r13, 3;
	mov.u32 	%r13, %r7;
	@%p4 bra 	$L__BB0_3;
$L__BB0_6:
	setp.ne.s32 	%p5, %r1, 0;
	@%p5 bra 	$L__BB0_8;
	ld.shared.f32 	%f9, [_ZZ24vectorDotProduct_partialPKfS0_PfiE5cache];
	cvta.to.global.u64 	%rd9, %rd3;
	mul.wide.u32 	%rd10, %r2, 4;
	add.s64 	%rd11, %rd9, %rd10;
	st.global.f32 	[%rd11], %f9;
$L__BB0_8:
	ret;

}


// ===== COMPILED SASS (sm_100) =====

	.target	sm_100

	.elftype	@"ET_EXEC"


//--------------------- .note.nv.tkinfo           --------------------------
	.section	.note.nv.tkinfo,"",@"SHT_NOTE"
	.sectionflags	@"SHF_NOTE_NV_TKINFO"
	.tkinfo
        /*0018*/ 	.word	0x00000002
        /*0030*/ 	.string	""
        /*0030*/ 	.string	"ptxas"
        /*0030*/ 	.string	"Cuda compilation tools, release 13.0, V13.0.88"
        /*0030*/ 	.string	"Build cuda_13.0.r13.0/compiler.36424714_0"
        /*0030*/ 	.string	"-arch sm_100 -m 64 "



//--------------------- .note.nv.cuinfo           --------------------------
	.section	.note.nv.cuinfo,"",@"SHT_NOTE"
	.sectionflags	@"SHF_NOTE_NV_CUINFO"
        /*0018*/ 	.short	0x0002
        /*001a*/ 	.short	0x0064
        /*001c*/ 	.short	0x0082
	.zero		2


//--------------------- .nv.info                  --------------------------
	.section	.nv.info,"",@"SHT_CUDA_INFO"
	.align	4


	//----- nvinfo : EIATTR_REGCOUNT
	.align		4
        /*0000*/ 	.byte	0x04, 0x2f
        /*0002*/ 	.short	(.L_1 - .L_0)
	.align		4
.L_0:
        /*0004*/ 	.word	index@(_Z24vectorDotProduct_partialPKfS0_Pfi)
        /*0008*/ 	.word	0x0000000c


	//----- nvinfo : EIATTR_FRAME_SIZE
	.align		4
.L_1:
        /*000c*/ 	.byte	0x04, 0x11
        /*000e*/ 	.short	(.L_3 - .L_2)
	.align		4
.L_2:
        /*0010*/ 	.word	index@(_Z24vectorDotProduct_partialPKfS0_Pfi)
        /*0014*/ 	.word	0x00000000


	//----- nvinfo : EIATTR_MIN_STACK_SIZE
	.align		4
.L_3:
        /*0018*/ 	.byte	0x04, 0x12
        /*001a*/ 	.short	(.L_5 - .L_4)
	.align		4
.L_4:
        /*001c*/ 	.word	index@(_Z24vectorDotProduct_partialPKfS0_Pfi)
        /*0020*/ 	.word	0x00000000
.L_5:


//--------------------- .nv.compat                --------------------------
	.section	.nv.compat,"",@"SHT_CUDA_COMPAT_INFO"
	.align	4
        /*0000*/ 	.byte	0x02, 0x09, 0x00, 0x00, 0x02, 0x02, 0x01, 0x00, 0x02, 0x05, 0x05, 0x00, 0x03, 0x07, 0x01, 0x01
        /*0010*/ 	.byte	0x02, 0x03, 0x00, 0x00, 0x02, 0x06, 0x01, 0x00, 0x04, 0x0b, 0x08, 0x00, 0x09, 0x00, 0x00, 0x00
        /*0020*/ 	.byte	0x00, 0x00, 0x00, 0x00


//--------------------- .nv.info._Z24vectorDotProduct_partialPKfS0_Pfi --------------------------
	.section	.nv.info._Z24vectorDotProduct_partialPKfS0_Pfi,"",@"SHT_CUDA_INFO"
	.sectionflags	@""
	.align	4


	//----- nvinfo : EIATTR_CUDA_API_VERSION
	.align		4
        /*0000*/ 	.byte	0x04, 0x37
        /*0002*/ 	.short	(.L_7 - .L_6)
.L_6:
        /*0004*/ 	.word	0x00000082


	//----- nvinfo : EIATTR_KPARAM_INFO
	.align		4
.L_7:
        /*0008*/ 	.byte	0x04, 0x17
        /*000a*/ 	.short	(.L_9 - .L_8)
.L_8:
        /*000c*/ 	.word	0x00000000
        /*0010*/ 	.short	0x0003
        /*0012*/ 	.short	0x0018
        /*0014*/ 	.byte	0x00, 0xf0, 0x11, 0x00


	//----- nvinfo : EIATTR_KPARAM_INFO
	.align		4
.L_9:
        /*0018*/ 	.byte	0x04, 0x17
        /*001a*/ 	.short	(.L_11 - .L_10)
.L_10:
        /*001c*/ 	.word	0x00000000
        /*0020*/ 	.short	0x0002
        /*0022*/ 	.short	0x0010
        /*0024*/ 	.byte	0x00, 0xf5, 0x21, 0x00


	//----- nvinfo : EIATTR_KPARAM_INFO
	.align		4
.L_11:
        /*0028*/ 	.byte	0x04, 0x17
        /*002a*/ 	.short	(.L_13 - .L_12)
.L_12:
        /*002c*/ 	.word	0x00000000
        /*0030*/ 	.short	0x0001
        /*0032*/ 	.short	0x0008
        /*0034*/ 	.byte	0x00, 0xf5, 0x21, 0x00


	//----- nvinfo : EIATTR_KPARAM_INFO
	.align		4
.L_13:
        /*0038*/ 	.byte	0x04, 0x17
        /*003a*/ 	.short	(.L_15 - .L_14)
.L_14:
        /*003c*/ 	.word	0x00000000
        /*0040*/ 	.short	0x0000
        /*0042*/ 	.short	0x0000
        /*0044*/ 	.byte	0x00, 0xf5, 0x21, 0x00


	//----- nvinfo : EIATTR_SPARSE_MMA_MASK
	.align		4
.L_15:
        /*0048*/ 	.byte	0x03, 0x50
        /*004a*/ 	.short	0x0000


	//----- nvinfo : EIATTR_MAXREG_COUNT
	.align		4
        /*004c*/ 	.byte	0x03, 0x1b
        /*004e*/ 	.short	0x00ff


	//----- nvinfo : EIATTR_NUM_BARRIERS
	.align		4
        /*0050*/ 	.byte	0x02, 0x4c
        /*0052*/ 	.byte	0x01
	.zero		1


	//----- nvinfo : EIATTR_MERCURY_ISA_VERSION
	.align		4
        /*0054*/ 	.byte	0x03, 0x5f
        /*0056*/ 	.short	0x0101


	//----- nvinfo : EIATTR_VRC_CTA_INIT_COUNT
	.align		4
        /*0058*/ 	.byte	0x02, 0x4a
	.zero		1
	.zero		1


	//----- nvinfo : EIATTR_EXIT_INSTR_OFFSETS
	.align		4
        /*005c*/ 	.byte	0x04, 0x1c
        /*005e*/ 	.short	(.L_17 - .L_16)


	//   ....[0]....
.L_16:
        /*0060*/ 	.word	0x00000250


	//   ....[1]....
        /*0064*/ 	.word	0x000002d0


	//----- nvinfo : EIATTR_CBANK_PARAM_SIZE
	.align		4
.L_17:
        /*0068*/ 	.byte	0x03, 0x19
        /*006a*/ 	.short	0x001c


	//----- nvinfo : EIATTR_PARAM_CBANK
	.align		4
        /*006c*/ 	.byte	0x04, 0x0a
        /*006e*/ 	.short	(.L_19 - .L_18)
	.align		4
.L_18:
        /*0070*/ 	.word	index@(.nv.constant0._Z24vectorDotProduct_partialPKfS0_Pfi)
        /*0074*/ 	.short	0x0380
        /*0076*/ 	.short	0x001c


	//----- nvinfo : EIATTR_SW_WAR
	.align		4
.L_19:
        /*0078*/ 	.byte	0x04, 0x36
        /*007a*/ 	.short	(.L_21 - .L_20)
.L_20:
        /*007c*/ 	.word	0x00000008
.L_21:


//--------------------- .nv.callgraph             --------------------------
	.section	.nv.callgraph,"",@"SHT_CUDA_CALLGRAPH"
	.align	4
	.sectionentsize	8
	.align		4
        /*0000*/ 	.word	0x00000000
	.align		4
        /*0004*/ 	.word	0xffffffff
	.align		4
        /*0008*/ 	.word	0x00000000
	.align		4
        /*000c*/ 	.word	0xfffffffe
	.align		4
        /*0010*/ 	.word	0x00000000
	.align		4
        /*0014*/ 	.word	0xfffffffd
	.align		4
        /*0018*/ 	.word	0x00000000
	.align		4
        /*001c*/ 	.word	0xfffffffc


//--------------------- .text._Z24vectorDotProduct_partialPKfS0_Pfi --------------------------
	.section	.text._Z24vectorDotProduct_partialPKfS0_Pfi,"ax",@progbits
	.align	128
        .global         _Z24vectorDotProduct_partialPKfS0_Pfi
        .type           _Z24vectorDotProduct_partialPKfS0_Pfi,@function
        .size           _Z24vectorDotProduct_partialPKfS0_Pfi,(.L_x_3 - _Z24vectorDotProduct_partialPKfS0_Pfi)
        .other          _Z24vectorDotProduct_partialPKfS0_Pfi,@"STO_CUDA_ENTRY STV_DEFAULT"
_Z24vectorDotProduct_partialPKfS0_Pfi:
.text._Z24vectorDotProduct_partialPKfS0_Pfi:
[----:B------:R-:W-:Y:S01]  /*0000*/  LDC R1, c[0x0][0x37c] ;  /* 0x0000df00ff017b82 */ /* 0x000fe20000000800 */
[----:B------:R-:W0:Y:S01]  /*0010*/  S2R R8, SR_TID.X ;  /* 0x0000000000087919 */ /* 0x000e220000002100 */
[----:B------:R-:W0:Y:S06]  /*0020*/  LDCU UR8, c[0x0][0x360] ;  /* 0x00006c00ff0877ac */ /* 0x000e2c0008000800 */
[----:B------:R-:W1:Y:S01]  /*0030*/  LDC.64 R2, c[0x0][0x380] ;  /* 0x0000e000ff027b82 */ /* 0x000e620000000a00 */
[----:B------:R-:W0:Y:S01]  /*0040*/  S2R R9, SR_CTAID.X ;  /* 0x0000000000097919 */ /* 0x000e220000002500 */
[----:B------:R-:W2:Y:S01]  /*0050*/  LDCU UR4, c[0x0][0x398] ;  /* 0x00007300ff0477ac */ /* 0x000ea20008000800 */
[----:B------:R-:W3:Y:S05]  /*0060*/  LDCU.64 UR6, c[0x0][0x358] ;  /* 0x00006b00ff0677ac */ /* 0x000eea0008000a00 */
[----:B------:R-:W4:Y:S01]  /*0070*/  LDC.64 R4, c[0x0][0x388] ;  /* 0x0000e200ff047b82 */ /* 0x000f220000000a00 */
[----:B0-----:R-:W-:-:S05]  /*0080*/  IMAD R7, R9, UR8, R8 ;  /* 0x0000000809077c24 */ /* 0x001fca000f8e0208 */
[----:B--2---:R-:W-:-:S13]  /*0090*/  ISETP.GE.AND P1, PT, R7, UR4, PT ;  /* 0x0000000407007c0c */ /* 0x004fda000bf26270 */
[----:B-1----:R-:W-:-:S04]  /*00a0*/  @!P1 IMAD.WIDE R2, R7, 0x4, R2 ;  /* 0x0000000407029825 */ /* 0x002fc800078e0202 */
[----:B----4-:R-:W-:Y:S02]  /*00b0*/  @!P1 IMAD.WIDE R4, R7, 0x4, R4 ;  /* 0x0000000407049825 */ /* 0x010fe400078e0204 */
[----:B---3--:R-:W2:Y:S04]  /*00c0*/  @!P1 LDG.E R2, desc[UR6][R2.64] ;  /* 0x0000000602029981 */ /* 0x008ea8000c1e1900 */
[----:B------:R-:W2:Y:S01]  /*00d0*/  @!P1 LDG.E R5, desc[UR6][R4.64] ;  /* 0x0000000604059981 */ /* 0x000ea2000c1e1900 */
[----:B------:R-:W0:Y:S01]  /*00e0*/  S2UR UR5, SR_CgaCtaId ;  /* 0x00000000000579c3 */ /* 0x000e220000008800 */
[----:B------:R-:W-:Y:S01]  /*00f0*/  IMAD.U32 R0, RZ, RZ, UR8 ;  /* 0x00000008ff007e24 */ /* 0x000fe2000f8e00ff */
[----:B------:R-:W-:Y:S01]  /*0100*/  UMOV UR4, 0x400 ;  /* 0x0000040000047882 */ /* 0x000fe20000000000 */
[----:B------:R-:W-:-:S03]  /*0110*/  IMAD.MOV.U32 R6, RZ, RZ, RZ ;  /* 0x000000ffff067224 */ /* 0x000fc600078e00ff */
[----:B------:R-:W-:Y:S01]  /*0120*/  ISETP.GE.U32.AND P0, PT, R0, 0x2, PT ;  /* 0x000000020000780c */ /* 0x000fe20003f06070 */
[----:B0-----:R-:W-:-:S06]  /*0130*/  ULEA UR4, UR5, UR4, 0x18 ;  /* 0x0000000405047291 */ /* 0x001fcc000f8ec0ff */
[----:B------:R-:W-:Y:S01]  /*0140*/  LEA R7, R8, UR4, 0x2 ;  /* 0x0000000408077c11 */ /* 0x000fe2000f8e10ff */
[----:B--2---:R-:W-:Y:S01]  /*0150*/  @!P1 FMUL R6, R2, R5 ;  /* 0x0000000502069220 */ /* 0x004fe20000400000 */
[----:B------:R-:W-:-:S04]  /*0160*/  ISETP.NE.AND P1, PT, R8, RZ, PT ;  /* 0x000000ff0800720c */ /* 0x000fc80003f25270 */
[----:B------:R0:W-:Y:S01]  /*0170*/  STS [R7], R6 ;  /* 0x0000000607007388 */ /* 0x0001e20000000800 */
[----:B------:R-:W-:Y:S06]  /*0180*/  BAR.SYNC.DEFER_BLOCKING 0x0 ;  /* 0x0000000000007b1d */ /* 0x000fec0000010000 */
[----:B------:R-:W-:Y:S05]  /*0190*/  @!P0 BRA `(.L_x_0) ;  /* 0x00000000002c8947 */ /* 0x000fea0003800000 */
.L_x_1:
[----:B------:R-:W-:-:S04]  /*01a0*/  SHF.R.U32.HI R5, RZ, 0x1, R0 ;  /* 0x00000001ff057819 */ /* 0x000fc80000011600 */
[----:B------:R-:W-:-:S13]  /*01b0*/  ISETP.GE.U32.AND P0, PT, R8, R5, PT ;  /* 0x000000050800720c */ /* 0x000fda0003f06070 */
[----:B------:R-:W-:Y:S01]  /*01c0*/  @!P0 LEA R2, R5, R7, 0x2 ;  /* 0x0000000705028211 */ /* 0x000fe200078e10ff */
[----:B------:R-:W-:Y:S05]  /*01d0*/  @!P0 LDS R3, [R7] ;  /* 0x0000000007038984 */ /* 0x000fea0000000800 */
[----:B------:R-:W1:Y:S02]  /*01e0*/  @!P0 LDS R2, [R2] ;  /* 0x0000000002028984 */ /* 0x000e640000000800 */
[----:B-1----:R-:W-:-:S05]  /*01f0*/  @!P0 FADD R4, R2, R3 ;  /* 0x0000000302048221 */ /* 0x002fca0000000000 */
[----:B------:R1:W-:Y:S01]  /*0200*/  @!P0 STS [R7], R4 ;  /* 0x0000000407008388 */ /* 0x0003e20000000800 */
[----:B------:R-:W-:Y:S01]  /*0210*/  BAR.SYNC.DEFER_BLOCKING 0x0 ;  /* 0x0000000000007b1d */ /* 0x000fe20000010000 */
[----:B------:R-:W-:Y:S02]  /*0220*/  ISETP.GT.U32.AND P0, PT, R0, 0x3, PT ;  /* 0x000000030000780c */ /* 0x000fe40003f04070 */
[----:B------:R-:W-:-:S11]  /*0230*/  MOV R0, R5 ;  /* 0x0000000500007202 */ /* 0x000fd60000000f00 */
[----:B-1----:R-:W-:Y:S05]  /*0240*/  @P0 BRA `(.L_x_1) ;  /* 0xfffffffc00d40947 */ /* 0x002fea000383ffff */
.L_x_0:
[----:B------:R-:W-:Y:S05]  /*0250*/  @P1 EXIT ;  /* 0x000000000000194d */ /* 0x000fea0003800000 */
[----:B------:R-:W1:Y:S01]  /*0260*/  S2UR UR5, SR_CgaCtaId ;  /* 0x00000000000579c3 */ /* 0x000e620000008800 */
[----:B------:R-:W-:-:S07]  /*0270*/  UMOV UR4, 0x400 ;  /* 0x0000040000047882 */ /* 0x000fce0000000000 */
[----:B------:R-:W2:Y:S01]  /*0280*/  LDC.64 R2, c[0x0][0x390] ;  /* 0x0000e400ff027b82 */ /* 0x000ea20000000a00 */
[----:B-1----:R-:W-:Y:S01]  /*0290*/  ULEA UR4, UR5, UR4, 0x18 ;  /* 0x0000000405047291 */ /* 0x002fe2000f8ec0ff */
[----:B--2---:R-:W-:-:S08]  /*02a0*/  IMAD.WIDE.U32 R2, R9, 0x4, R2 ;  /* 0x0000000409027825 */ /* 0x004fd000078e0002 */
[----:B------:R-:W1:Y:S04]  /*02b0*/  LDS R5, [UR4] ;  /* 0x00000004ff057984 */ /* 0x000e680008000800 */
[----:B-1----:R-:W-:Y:S01]  /*02c0*/  STG.E desc[UR6][R2.64], R5 ;  /* 0x0000000502007986 */ /* 0x002fe2000c101906 */
[----:B------:R-:W-:Y:S05]  /*02d0*/  EXIT ;  /* 0x000000000000794d */ /* 0x000fea0003800000 */
.L_x_2:
[----:B------:R-:W-:-:S00]  /*02e0*/  BRA `(.L_x_2) ;  /* 0xfffffffc00fc7947 */ /* 0x000fc0000383ffff */
[----:B------:R-:W-:-:S00]  /*02f0*/  NOP ;  /* 0x0000000000007918 */ /* 0x000fc00000000000 */
        /* <DEDUP_REMOVED lines=8> */
.L_x_3:


//--------------------- .nv.shared._Z24vectorDotProduct_partialPKfS0_Pfi --------------------------
	.section	.nv.shared._Z24vectorDotProduct_partialPKfS0_Pfi,"aw",@nobits
	.sectionflags	@""
	.align	4
.nv.shared._Z24vectorDotProduct_partialPKfS0_Pfi:
	.zero		2048


//--------------------- .nv.shared.reserved.0     --------------------------
	.section	.nv.shared.reserved.0,"aw",@nobits
	.weak		__nv_reservedSMEM_offset_0_alias
	.size		__nv_reservedSMEM_offset_0_alias, 0, 64
	.other		__nv_reservedSMEM_offset_0_alias,@"STO_CUDA_RESERVED_SHARED STV_DEFAULT"
__nv_reservedSMEM_offset_0_alias:
	.zero		0
	.zero		64


//--------------------- .nv.constant0._Z24vectorDotProduct_partialPKfS0_Pfi --------------------------
	.section	.nv.constant0._Z24vectorDotProduct_partialPKfS0_Pfi,"a",@progbits
	.sectionflags	@""
	.align	4
.nv.constant0._Z24vectorDotProduct_partialPKfS0_Pfi:
	.zero		924


//--------------------- SYMBOLS --------------------------

	.type		.nv.reservedSmem.offset0,@object
	.size		.nv.reservedSmem.offset0,0x4
	.type		.nv.reservedSmem.cap,@object
	.size		.nv.reservedSmem.cap,0x4
